//
// Generated by NVIDIA NVVM Compiler
//
// Compiler Build ID: CL-36424714
// Cuda compilation tools, release 13.0, V13.0.88
// Based on NVVM 20.0.0
//

.version 9.0
.target sm_100
.address_size 64

	// .globl	_Z7stencilPfS_

.visible .entry _Z7stencilPfS_(
	.param .u64 .ptr .align 1 _Z7stencilPfS__param_0,
	.param .u64 .ptr .align 1 _Z7stencilPfS__param_1
)
{
	.reg .pred 	%p<2>;
	.reg .b32 	%r<32>;
	.reg .b32 	%f<13>;
	.reg .b64 	%rd<19>;
	.reg .b64 	%fd<3>;

	ld.param.u64 	%rd1, [_Z7stencilPfS__param_0];
	ld.param.u64 	%rd2, [_Z7stencilPfS__param_1];
	mov.u32 	%r3, %ctaid.x;
	mov.u32 	%r4, %ntid.x;
	mov.u32 	%r5, %tid.x;
	mad.lo.s32 	%r6, %r3, %r4, %r5;
	mov.u32 	%r7, %ctaid.y;
	mov.u32 	%r8, %ntid.y;
	mov.u32 	%r9, %tid.y;
	mad.lo.s32 	%r10, %r7, %r8, %r9;
	mov.u32 	%r12, %ctaid.z;
	mov.u32 	%r13, %ntid.z;
	mov.u32 	%r14, %tid.z;
	mad.lo.s32 	%r15, %r12, %r13, %r14;
	shl.b32 	%r17, %r10, 4;
	add.s32 	%r18, %r17, %r6;
	shl.b32 	%r19, %r15, 8;
	add.s32 	%r1, %r18, %r19;
	add.s32 	%r20, %r6, -1;
	add.s32 	%r21, %r10, -1;
	shl.b32 	%r22, %r21, 4;
	add.s32 	%r23, %r19, %r6;
	add.s32 	%r2, %r23, %r22;
	add.s32 	%r24, %r15, -1;
	max.u32 	%r25, %r20, %r21;
	max.u32 	%r26, %r25, %r24;
	setp.gt.u32 	%p1, %r26, 13;
	@%p1 bra 	$L__BB0_2;
	add.s32 	%r27, %r1, 256;
	add.s32 	%r28, %r1, -256;
	add.s32 	%r29, %r2, 32;
	add.s32 	%r30, %r1, 1;
	add.s32 	%r31, %r1, -1;
	cvta.to.global.u64 	%rd3, %rd1;
	cvta.to.global.u64 	%rd4, %rd2;
	mul.wide.u32 	%rd5, %r31, 4;
	add.s64 	%rd6, %rd3, %rd5;
	ld.global.f32 	%f1, [%rd6];
	mul.wide.u32 	%rd7, %r30, 4;
	add.s64 	%rd8, %rd3, %rd7;
	ld.global.f32 	%f2, [%rd8];
	add.f32 	%f3, %f1, %f2;
	mul.wide.u32 	%rd9, %r2, 4;
	add.s64 	%rd10, %rd3, %rd9;
	ld.global.f32 	%f4, [%rd10];
	add.f32 	%f5, %f3, %f4;
	mul.wide.u32 	%rd11, %r29, 4;
	add.s64 	%rd12, %rd3, %rd11;
	ld.global.f32 	%f6, [%rd12];
	add.f32 	%f7, %f5, %f6;
	mul.wide.u32 	%rd13, %r28, 4;
	add.s64 	%rd14, %rd3, %rd13;
	ld.global.f32 	%f8, [%rd14];
	add.f32 	%f9, %f7, %f8;
	mul.wide.u32 	%rd15, %r27, 4;
	add.s64 	%rd16, %rd3, %rd15;
	ld.global.f32 	%f10, [%rd16];
	add.f32 	%f11, %f9, %f10;
	cvt.f64.f32 	%fd1, %f11;
	mul.f64 	%fd2, %fd1, 0d3FE999999999999A;
	cvt.rn.f32.f64 	%f12, %fd2;
	mul.wide.u32 	%rd17, %r1, 4;
	add.s64 	%rd18, %rd4, %rd17;
	st.global.f32 	[%rd18], %f12;
$L__BB0_2:
	ret;

}


// ===== COMPILED SASS (sm_100) =====

	.target	sm_100

	.elftype	@"ET_EXEC"


//--------------------- .note.nv.tkinfo           --------------------------
	.section	.note.nv.tkinfo,"",@"SHT_NOTE"
	.sectionflags	@"SHF_NOTE_NV_TKINFO"
	.tkinfo
        /*0018*/ 	.word	0x00000002
        /*0030*/ 	.string	""
        /*0030*/ 	.string	"ptxas"
        /*0030*/ 	.string	"Cuda compilation tools, release 13.0, V13.0.88"
        /*0030*/ 	.string	"Build cuda_13.0.r13.0/compiler.36424714_0"
        /*0030*/ 	.string	"-arch sm_100 -m 64 "



//--------------------- .note.nv.cuinfo           --------------------------
	.section	.note.nv.cuinfo,"",@"SHT_NOTE"
	.sectionflags	@"SHF_NOTE_NV_CUINFO"
        /*0018*/ 	.short	0x0002
        /*001a*/ 	.short	0x0064
        /*001c*/ 	.short	0x0082
	.zero		2


//--------------------- .nv.info                  --------------------------
	.section	.nv.info,"",@"SHT_CUDA_INFO"
	.align	4


	//----- nvinfo : EIATTR_REGCOUNT
	.align		4
        /*0000*/ 	.byte	0x04, 0x2f
        /*0002*/ 	.short	(.L_1 - .L_0)
	.align		4
.L_0:
        /*0004*/ 	.word	index@(_Z7stencilPfS_)
        /*0008*/ 	.word	0x00000012


	//----- nvinfo : EIATTR_FRAME_SIZE
	.align		4
.L_1:
        /*000c*/ 	.byte	0x04, 0x11
        /*000e*/ 	.short	(.L_3 - .L_2)
	.align		4
.L_2:
        /*0010*/ 	.word	index@(_Z7stencilPfS_)
        /*0014*/ 	.word	0x00000000


	//----- nvinfo : EIATTR_MIN_STACK_SIZE
	.align		4
.L_3:
        /*0018*/ 	.byte	0x04, 0x12
        /*001a*/ 	.short	(.L_5 - .L_4)
	.align		4
.L_4:
        /*001c*/ 	.word	index@(_Z7stencilPfS_)
        /*0020*/ 	.word	0x00000000
.L_5:


//--------------------- .nv.compat                --------------------------
	.section	.nv.compat,"",@"SHT_CUDA_COMPAT_INFO"
	.align	4
        /*0000*/ 	.byte	0x02, 0x09, 0x00, 0x00, 0x02, 0x02, 0x01, 0x00, 0x02, 0x05, 0x05, 0x00, 0x03, 0x07, 0x01, 0x01
        /*0010*/ 	.byte	0x02, 0x03, 0x00, 0x00, 0x02, 0x06, 0x01, 0x00, 0x04, 0x0b, 0x08, 0x00, 0x01, 0x00, 0x00, 0x00
        /*0020*/ 	.byte	0x00, 0x00, 0x00, 0x00


//--------------------- .nv.info._Z7stencilPfS_   --------------------------
	.section	.nv.info._Z7stencilPfS_,"",@"SHT_CUDA_INFO"
	.sectionflags	@""
	.align	4


	//----- nvinfo : EIATTR_CUDA_API_VERSION
	.align		4
        /*0000*/ 	.byte	0x04, 0x37
        /*0002*/ 	.short	(.L_7 - .L_6)
.L_6:
        /*0004*/ 	.word	0x00000082


	//----- nvinfo : EIATTR_KPARAM_INFO
	.align		4
.L_7:
        /*0008*/ 	.byte	0x04, 0x17
        /*000a*/ 	.short	(.L_9 - .L_8)
.L_8:
        /*000c*/ 	.word	0x00000000
        /*0010*/ 	.short	0x0001
        /*0012*/ 	.short	0x0008
        /*0014*/ 	.byte	0x00, 0xf5, 0x21, 0x00


	//----- nvinfo : EIATTR_KPARAM_INFO
	.align		4
.L_9:
        /*0018*/ 	.byte	0x04, 0x17
        /*001a*/ 	.short	(.L_11 - .L_10)
.L_10:
        /*001c*/ 	.word	0x00000000
        /*0020*/ 	.short	0x0000
        /*0022*/ 	.short	0x0000
        /*0024*/ 	.byte	0x00, 0xf5, 0x21, 0x00


	//----- nvinfo : EIATTR_SPARSE_MMA_MASK
	.align		4
.L_11:
        /*0028*/ 	.byte	0x03, 0x50
        /*002a*/ 	.short	0x0000


	//----- nvinfo : EIATTR_MAXREG_COUNT
	.align		4
        /*002c*/ 	.byte	0x03, 0x1b
        /*002e*/ 	.short	0x00ff


	//----- nvinfo : EIATTR_MERCURY_ISA_VERSION
	.align		4
        /*0030*/ 	.byte	0x03, 0x5f
        /*0032*/ 	.short	0x0101


	//----- nvinfo : EIATTR_VRC_CTA_INIT_COUNT
	.align		4
        /*0034*/ 	.byte	0x02, 0x4a
	.zero		1
	.zero		1


	//----- nvinfo : EIATTR_EXIT_INSTR_OFFSETS
	.align		4
        /*0038*/ 	.byte	0x04, 0x1c
        /*003a*/ 	.short	(.L_13 - .L_12)


	//   ....[0]....
.L_12:
        /*003c*/ 	.word	0x00000110


	//   ....[1]....
        /*0040*/ 	.word	0x00000360


	//----- nvinfo : EIATTR_CBANK_PARAM_SIZE
	.align		4
.L_13:
        /*0044*/ 	.byte	0x03, 0x19
        /*0046*/ 	.short	0x0010


	//----- nvinfo : EIATTR_PARAM_CBANK
	.align		4
        /*0048*/ 	.byte	0x04, 0x0a
        /*004a*/ 	.short	(.L_15 - .L_14)
	.align		4
.L_14:
        /*004c*/ 	.word	index@(.nv.constant0._Z7stencilPfS_)
        /*0050*/ 	.short	0x0380
        /*0052*/ 	.short	0x0010


	//----- nvinfo : EIATTR_SW_WAR
	.align		4
.L_15:
        /*0054*/ 	.byte	0x04, 0x36
        /*0056*/ 	.short	(.L_17 - .L_16)
.L_16:
        /*0058*/ 	.word	0x00000008
.L_17:


//--------------------- .nv.callgraph             --------------------------
	.section	.nv.callgraph,"",@"SHT_CUDA_CALLGRAPH"
	.align	4
	.sectionentsize	8
	.align		4
        /*0000*/ 	.word	0x00000000
	.align		4
        /*0004*/ 	.word	0xffffffff
	.align		4
        /*0008*/ 	.word	0x00000000
	.align		4
        /*000c*/ 	.word	0xfffffffe
	.align		4
        /*0010*/ 	.word	0x00000000
	.align		4
        /*0014*/ 	.word	0xfffffffd
	.align		4
        /*0018*/ 	.word	0x00000000
	.align		4
        /*001c*/ 	.word	0xfffffffc


//--------------------- .text._Z7stencilPfS_      --------------------------
	.section	.text._Z7stencilPfS_,"ax",@progbits
	.align	128
        .global         _Z7stencilPfS_
        .type           _Z7stencilPfS_,@function
        .size           _Z7stencilPfS_,(.L_x_1 - _Z7stencilPfS_)
        .other          _Z7stencilPfS_,@"STO_CUDA_ENTRY STV_DEFAULT"
_Z7stencilPfS_:
.text._Z7stencilPfS_:
[----:B------:R-:W-:Y:S01]  /*0000*/  LDC R1, c[0x0][0x37c] ;  /* 0x0000df00ff017b82 */ /* 0x000fe20000000800 */
[----:B------:R-:W0:Y:S07]  /*0010*/  S2R R0, SR_TID.Y ;  /* 0x0000000000007919 */ /* 0x000e2e0000002200 */
[----:B------:R-:W1:Y:S01]  /*0020*/  LDC R4, c[0x0][0x360] ;  /* 0x0000d800ff047b82 */ /* 0x000e620000000800 */
[----:B------:R-:W1:Y:S01]  /*0030*/  S2R R3, SR_TID.X ;  /* 0x0000000000037919 */ /* 0x000e620000002100 */
[----:B------:R-:W2:Y:S06]  /*0040*/  S2R R2, SR_TID.Z ;  /* 0x0000000000027919 */ /* 0x000eac0000002300 */
[----:B------:R-:W0:Y:S08]  /*0050*/  S2UR UR5, SR_CTAID.Y ;  /* 0x00000000000579c3 */ /* 0x000e300000002600 */
[----:B------:R-:W0:Y:S08]  /*0060*/  LDC R5, c[0x0][0x364] ;  /* 0x0000d900ff057b82 */ /* 0x000e300000000800 */
[----:B------:R-:W1:Y:S08]  /*0070*/  S2UR UR4, SR_CTAID.X ;  /* 0x00000000000479c3 */ /* 0x000e700000002500 */
[----:B------:R-:W2:Y:S08]  /*0080*/  S2UR UR6, SR_CTAID.Z ;  /* 0x00000000000679c3 */ /* 0x000eb00000002700 */
[----:B------:R-:W2:Y:S01]  /*0090*/  LDC R7, c[0x0][0x368] ;  /* 0x0000da00ff077b82 */ /* 0x000ea20000000800 */
[----:B0-----:R-:W-:-:S05]  /*00a0*/  IMAD R5, R5, UR5, R0 ;  /* 0x0000000505057c24 */ /* 0x001fca000f8e0200 */
[----:B------:R-:W-:Y:S01]  /*00b0*/  IADD3 R9, PT, PT, R5, -0x1, RZ ;  /* 0xffffffff05097810 */ /* 0x000fe20007ffe0ff */
[----:B-1----:R-:W-:-:S05]  /*00c0*/  IMAD R4, R4, UR4, R3 ;  /* 0x0000000404047c24 */ /* 0x002fca000f8e0203 */
[----:B------:R-:W-:Y:S01]  /*00d0*/  VIADDMNMX.U32 R0, R4, 0xffffffff, R9, !PT ;  /* 0xffffffff04007846 */ /* 0x000fe20007800009 */
[----:B--2---:R-:W-:-:S05]  /*00e0*/  IMAD R7, R7, UR6, R2 ;  /* 0x0000000607077c24 */ /* 0x004fca000f8e0202 */
[----:B------:R-:W-:-:S04]  /*00f0*/  VIADDMNMX.U32 R0, R7, 0xffffffff, R0, !PT ;  /* 0xffffffff07007846 */ /* 0x000fc80007800000 */
[----:B------:R-:W-:-:S13]  /*0100*/  ISETP.GT.U32.AND P0, PT, R0, 0xd, PT ;  /* 0x0000000d0000780c */ /* 0x000fda0003f04070 */
[----:B------:R-:W-:Y:S05]  /*0110*/  @P0 EXIT ;  /* 0x000000000000094d */ /* 0x000fea0003800000 */
[----:B------:R-:W0:Y:S01]  /*0120*/  LDC.64 R2, c[0x0][0x380] ;  /* 0x0000e000ff027b82 */ /* 0x000e220000000a00 */
[-C--:B------:R-:W-:Y:S01]  /*0130*/  LEA R0, R5, R4.reuse, 0x4 ;  /* 0x0000000405007211 */ /* 0x080fe200078e20ff */
[----:B------:R-:W1:Y:S01]  /*0140*/  LDCU.64 UR4, c[0x0][0x358] ;  /* 0x00006b00ff0477ac */ /* 0x000e620008000a00 */
[C---:B------:R-:W-:Y:S02]  /*0150*/  LEA R4, R7.reuse, R4, 0x8 ;  /* 0x0000000407047211 */ /* 0x040fe400078e40ff */
[----:B------:R-:W-:Y:S02]  /*0160*/  LEA R0, R7, R0, 0x8 ;  /* 0x0000000007007211 */ /* 0x000fe400078e40ff */
[----:B------:R-:W-:Y:S02]  /*0170*/  LEA R9, R9, R4, 0x4 ;  /* 0x0000000409097211 */ /* 0x000fe400078e20ff */
[C---:B------:R-:W-:Y:S02]  /*0180*/  IADD3 R5, PT, PT, R0.reuse, -0x1, RZ ;  /* 0xffffffff00057810 */ /* 0x040fe40007ffe0ff */
[----:B------:R-:W-:-:S02]  /*0190*/  IADD3 R7, PT, PT, R0, 0x1, RZ ;  /* 0x0000000100077810 */ /* 0x000fc40007ffe0ff */
[----:B------:R-:W-:Y:S02]  /*01a0*/  IADD3 R11, PT, PT, R9, 0x20, RZ ;  /* 0x00000020090b7810 */ /* 0x000fe40007ffe0ff */
[----:B------:R-:W-:Y:S01]  /*01b0*/  IADD3 R13, PT, PT, R0, -0x100, RZ ;  /* 0xffffff00000d7810 */ /* 0x000fe20007ffe0ff */
[----:B0-----:R-:W-:-:S04]  /*01c0*/  IMAD.WIDE.U32 R4, R5, 0x4, R2 ;  /* 0x0000000405047825 */ /* 0x001fc800078e0002 */
[--C-:B------:R-:W-:Y:S02]  /*01d0*/  IMAD.WIDE.U32 R6, R7, 0x4, R2.reuse ;  /* 0x0000000407067825 */ /* 0x100fe400078e0002 */
[----:B-1----:R-:W2:Y:S02]  /*01e0*/  LDG.E R4, desc[UR4][R4.64] ;  /* 0x0000000404047981 */ /* 0x002ea4000c1e1900 */
[--C-:B------:R-:W-:Y:S02]  /*01f0*/  IMAD.WIDE.U32 R8, R9, 0x4, R2.reuse ;  /* 0x0000000409087825 */ /* 0x100fe400078e0002 */
[----:B------:R-:W2:Y:S02]  /*0200*/  LDG.E R7, desc[UR4][R6.64] ;  /* 0x0000000406077981 */ /* 0x000ea4000c1e1900 */
[--C-:B------:R-:W-:Y:S01]  /*0210*/  IMAD.WIDE.U32 R10, R11, 0x4, R2.reuse ;  /* 0x000000040b0a7825 */ /* 0x100fe200078e0002 */
[----:B------:R-:W-:Y:S01]  /*0220*/  IADD3 R15, PT, PT, R0, 0x100, RZ ;  /* 0x00000100000f7810 */ /* 0x000fe20007ffe0ff */
[----:B------:R-:W3:Y:S02]  /*0230*/  LDG.E R9, desc[UR4][R8.64] ;  /* 0x0000000408097981 */ /* 0x000ee4000c1e1900 */
[----:B------:R-:W-:-:S02]  /*0240*/  IMAD.WIDE.U32 R12, R13, 0x4, R2 ;  /* 0x000000040d0c7825 */ /* 0x000fc400078e0002 */
[----:B------:R-:W4:Y:S02]  /*0250*/  LDG.E R11, desc[UR4][R10.64] ;  /* 0x000000040a0b7981 */ /* 0x000f24000c1e1900 */
[----:B------:R-:W-:Y:S02]  /*0260*/  IMAD.WIDE.U32 R2, R15, 0x4, R2 ;  /* 0x000000040f027825 */ /* 0x000fe400078e0002 */
[----:B------:R-:W5:Y:S04]  /*0270*/  LDG.E R13, desc[UR4][R12.64] ;  /* 0x000000040c0d7981 */ /* 0x000f68000c1e1900 */
[----:B------:R-:W5:Y:S01]  /*0280*/  LDG.E R3, desc[UR4][R2.64] ;  /* 0x0000000402037981 */ /* 0x000f62000c1e1900 */
[----:B------:R-:W-:Y:S01]  /*0290*/  UMOV UR6, 0x9999999a ;  /* 0x9999999a00067882 */ /* 0x000fe20000000000 */
[----:B------:R-:W-:Y:S01]  /*02a0*/  UMOV UR7, 0x3fe99999 ;  /* 0x3fe9999900077882 */ /* 0x000fe20000000000 */
[----:B--2---:R-:W-:-:S02]  /*02b0*/  FADD R4, R4, R7 ;  /* 0x0000000704047221 */ /* 0x004fc40000000000 */
[----:B------:R-:W0:Y:S02]  /*02c0*/  LDC.64 R6, c[0x0][0x388] ;  /* 0x0000e200ff067b82 */ /* 0x000e240000000a00 */
[----:B---3--:R-:W-:-:S04]  /*02d0*/  FADD R4, R4, R9 ;  /* 0x0000000904047221 */ /* 0x008fc80000000000 */
[----:B----4-:R-:W-:-:S04]  /*02e0*/  FADD R4, R4, R11 ;  /* 0x0000000b04047221 */ /* 0x010fc80000000000 */
[----:B-----5:R-:W-:-:S04]  /*02f0*/  FADD R4, R4, R13 ;  /* 0x0000000d04047221 */ /* 0x020fc80000000000 */
[----:B------:R-:W-:-:S04]  /*0300*/  FADD R8, R4, R3 ;  /* 0x0000000304087221 */ /* 0x000fc80000000000 */
[----:B------:R-:W1:Y:S01]  /*0310*/  F2F.F64.F32 R4, R8 ;  /* 0x0000000800047310 */ /* 0x000e620000201800 */
[----:B0-----:R-:W-:Y:S01]  /*0320*/  IMAD.WIDE.U32 R2, R0, 0x4, R6 ;  /* 0x0000000400027825 */ /* 0x001fe200078e0006 */
[----:B-1----:R-:W-:-:S10]  /*0330*/  DMUL R4, R4, UR6 ;  /* 0x0000000604047c28 */ /* 0x002fd40008000000 */
[----:B------:R-:W0:Y:S02]  /*0340*/  F2F.F32.F64 R5, R4 ;  /* 0x0000000400057310 */ /* 0x000e240000301000 */
[----:B0-----:R-:W-:Y:S01]  /*0350*/  STG.E desc[UR4][R2.64], R5 ;  /* 0x0000000502007986 */ /* 0x001fe2000c101904 */
[----:B------:R-:W-:Y:S05]  /*0360*/  EXIT ;  /* 0x000000000000794d */ /* 0x000fea0003800000 */
.L_x_0:
[----:B------:R-:W-:-:S00]  /*0370*/  BRA `(.L_x_0) ;  /* 0xfffffffc00fc7947 */ /* 0x000fc0000383ffff */
[----:B------:R-:W-:-:S00]  /*0380*/  NOP ;  /* 0x0000000000007918 */ /* 0x000fc00000000000 */
[----:B------:R-:W-:-:S00]  /*0390*/  NOP ;  /* 0x0000000000007918 */ /* 0x000fc00000000000 */
[----:B------:R-:W-:-:S00]  /*03a0*/  NOP ;  /* 0x0000000000007918 */ /* 0x000fc00000000000 */
[----:B------:R-:W-:-:S00]  /*03b0*/  NOP ;  /* 0x0000000000007918 */ /* 0x000fc00000000000 */
[----:B------:R-:W-:-:S00]  /*03c0*/  NOP ;  /* 0x0000000000007918 */ /* 0x000fc00000000000 */
[----:B------:R-:W-:-:S00]  /*03d0*/  NOP ;  /* 0x0000000000007918 */ /* 0x000fc00000000000 */
[----:B------:R-:W-:-:S00]  /*03e0*/  NOP ;  /* 0x0000000000007918 */ /* 0x000fc00000000000 */
[----:B------:R-:W-:-:S00]  /*03f0*/  NOP ;  /* 0x0000000000007918 */ /* 0x000fc00000000000 */
.L_x_1:


//--------------------- .nv.shared.reserved.0     --------------------------
	.section	.nv.shared.reserved.0,"aw",@nobits
	.weak		__nv_reservedSMEM_offset_0_alias
	.size		__nv_reservedSMEM_offset_0_alias, 0, 64
	.other		__nv_reservedSMEM_offset_0_alias,@"STO_CUDA_RESERVED_SHARED STV_DEFAULT"
__nv_reservedSMEM_offset_0_alias:
	.zero		0
	.zero		64


//--------------------- .nv.constant0._Z7stencilPfS_ --------------------------
	.section	.nv.constant0._Z7stencilPfS_,"a",@progbits
	.sectionflags	@""
	.align	4
.nv.constant0._Z7stencilPfS_:
	.zero		912


//--------------------- SYMBOLS --------------------------

	.type		.nv.reservedSmem.offset0,@object
	.size		.nv.reservedSmem.offset0,0x4
